//
// Generated by NVIDIA NVVM Compiler
//
// Compiler Build ID: CL-36424714
// Cuda compilation tools, release 13.0, V13.0.88
// Based on NVVM 20.0.0
//

.version 9.0
.target sm_100
.address_size 64

	// .globl	_Z7dkernelPj

.visible .entry _Z7dkernelPj(
	.param .u64 .ptr .align 1 _Z7dkernelPj_param_0
)
{
	.reg .b32 	%r<5>;
	.reg .b64 	%rd<5>;

	ld.param.u64 	%rd1, [_Z7dkernelPj_param_0];
	cvta.to.global.u64 	%rd2, %rd1;
	mov.u32 	%r1, %ctaid.x;
	mov.u32 	%r2, %ntid.x;
	mov.u32 	%r3, %tid.x;
	mad.lo.s32 	%r4, %r1, %r2, %r3;
	mul.wide.s32 	%rd3, %r4, 4;
	add.s64 	%rd4, %rd2, %rd3;
	st.global.u32 	[%rd4], %r4;
	ret;

}


// ===== COMPILED SASS (sm_100) =====

	.target	sm_100

	.elftype	@"ET_EXEC"


//--------------------- .note.nv.tkinfo           --------------------------
	.section	.note.nv.tkinfo,"",@"SHT_NOTE"
	.sectionflags	@"SHF_NOTE_NV_TKINFO"
	.tkinfo
        /*0018*/ 	.word	0x00000002
        /*0030*/ 	.string	""
        /*0030*/ 	.string	"ptxas"
        /*0030*/ 	.string	"Cuda compilation tools, release 13.0, V13.0.88"
        /*0030*/ 	.string	"Build cuda_13.0.r13.0/compiler.36424714_0"
        /*0030*/ 	.string	"-arch sm_100 -m 64 "



//--------------------- .note.nv.cuinfo           --------------------------
	.section	.note.nv.cuinfo,"",@"SHT_NOTE"
	.sectionflags	@"SHF_NOTE_NV_CUINFO"
        /*0018*/ 	.short	0x0002
        /*001a*/ 	.short	0x0064
        /*001c*/ 	.short	0x0082
	.zero		2


//--------------------- .nv.info                  --------------------------
	.section	.nv.info,"",@"SHT_CUDA_INFO"
	.align	4


	//----- nvinfo : EIATTR_REGCOUNT
	.align		4
        /*0000*/ 	.byte	0x04, 0x2f
        /*0002*/ 	.short	(.L_1 - .L_0)
	.align		4
.L_0:
        /*0004*/ 	.word	index@(_Z7dkernelPj)
        /*0008*/ 	.word	0x00000008


	//----- nvinfo : EIATTR_FRAME_SIZE
	.align		4
.L_1:
        /*000c*/ 	.byte	0x04, 0x11
        /*000e*/ 	.short	(.L_3 - .L_2)
	.align		4
.L_2:
        /*0010*/ 	.word	index@(_Z7dkernelPj)
        /*0014*/ 	.word	0x00000000


	//----- nvinfo : EIATTR_MIN_STACK_SIZE
	.align		4
.L_3:
        /*0018*/ 	.byte	0x04, 0x12
        /*001a*/ 	.short	(.L_5 - .L_4)
	.align		4
.L_4:
        /*001c*/ 	.word	index@(_Z7dkernelPj)
        /*0020*/ 	.word	0x00000000
.L_5:


//--------------------- .nv.compat                --------------------------
	.section	.nv.compat,"",@"SHT_CUDA_COMPAT_INFO"
	.align	4
        /*0000*/ 	.byte	0x02, 0x09, 0x00, 0x00, 0x02, 0x02, 0x01, 0x00, 0x02, 0x05, 0x05, 0x00, 0x03, 0x07, 0x01, 0x01
        /*0010*/ 	.byte	0x02, 0x03, 0x00, 0x00, 0x02, 0x06, 0x01, 0x00, 0x04, 0x0b, 0x08, 0x00, 0x09, 0x00, 0x00, 0x00
        /*0020*/ 	.byte	0x00, 0x00, 0x00, 0x00


//--------------------- .nv.info._Z7dkernelPj     --------------------------
	.section	.nv.info._Z7dkernelPj,"",@"SHT_CUDA_INFO"
	.sectionflags	@""
	.align	4


	//----- nvinfo : EIATTR_CUDA_API_VERSION
	.align		4
        /*0000*/ 	.byte	0x04, 0x37
        /*0002*/ 	.short	(.L_7 - .L_6)
.L_6:
        /*0004*/ 	.word	0x00000082


	//----- nvinfo : EIATTR_KPARAM_INFO
	.align		4
.L_7:
        /*0008*/ 	.byte	0x04, 0x17
        /*000a*/ 	.short	(.L_9 - .L_8)
.L_8:
        /*000c*/ 	.word	0x00000000
        /*0010*/ 	.short	0x0000
        /*0012*/ 	.short	0x0000
        /*0014*/ 	.byte	0x00, 0xf5, 0x21, 0x00


	//----- nvinfo : EIATTR_SPARSE_MMA_MASK
	.align		4
.L_9:
        /*0018*/ 	.byte	0x03, 0x50
        /*001a*/ 	.short	0x0000


	//----- nvinfo : EIATTR_MAXREG_COUNT
	.align		4
        /*001c*/ 	.byte	0x03, 0x1b
        /*001e*/ 	.short	0x00ff


	//----- nvinfo : EIATTR_MERCURY_ISA_VERSION
	.align		4
        /*0020*/ 	.byte	0x03, 0x5f
        /*0022*/ 	.short	0x0101


	//----- nvinfo : EIATTR_VRC_CTA_INIT_COUNT
	.align		4
        /*0024*/ 	.byte	0x02, 0x4a
	.zero		1
	.zero		1


	//----- nvinfo : EIATTR_EXIT_INSTR_OFFSETS
	.align		4
        /*0028*/ 	.byte	0x04, 0x1c
        /*002a*/ 	.short	(.L_11 - .L_10)


	//   ....[0]....
.L_10:
        /*002c*/ 	.word	0x00000090


	//----- nvinfo : EIATTR_CBANK_PARAM_SIZE
	.align		4
.L_11:
        /*0030*/ 	.byte	0x03, 0x19
        /*0032*/ 	.short	0x0008


	//----- nvinfo : EIATTR_PARAM_CBANK
	.align		4
        /*0034*/ 	.byte	0x04, 0x0a
        /*0036*/ 	.short	(.L_13 - .L_12)
	.align		4
.L_12:
        /*0038*/ 	.word	index@(.nv.constant0._Z7dkernelPj)
        /*003c*/ 	.short	0x0380
        /*003e*/ 	.short	0x0008


	//----- nvinfo : EIATTR_SW_WAR
	.align		4
.L_13:
        /*0040*/ 	.byte	0x04, 0x36
        /*0042*/ 	.short	(.L_15 - .L_14)
.L_14:
        /*0044*/ 	.word	0x00000008
.L_15:


//--------------------- .nv.callgraph             --------------------------
	.section	.nv.callgraph,"",@"SHT_CUDA_CALLGRAPH"
	.align	4
	.sectionentsize	8
	.align		4
        /*0000*/ 	.word	0x00000000
	.align		4
        /*0004*/ 	.word	0xffffffff
	.align		4
        /*0008*/ 	.word	0x00000000
	.align		4
        /*000c*/ 	.word	0xfffffffe
	.align		4
        /*0010*/ 	.word	0x00000000
	.align		4
        /*0014*/ 	.word	0xfffffffd
	.align		4
        /*0018*/ 	.word	0x00000000
	.align		4
        /*001c*/ 	.word	0xfffffffc


//--------------------- .text._Z7dkernelPj        --------------------------
	.section	.text._Z7dkernelPj,"ax",@progbits
	.align	128
        .global         _Z7dkernelPj
        .type           _Z7dkernelPj,@function
        .size           _Z7dkernelPj,(.L_x_1 - _Z7dkernelPj)
        .other          _Z7dkernelPj,@"STO_CUDA_ENTRY STV_DEFAULT"
_Z7dkernelPj:
.text._Z7dkernelPj:
[----:B------:R-:W-:Y:S01]  /*0000*/  LDC R1, c[0x0][0x37c] ;  /* 0x0000df00ff017b82 */ /* 0x000fe20000000800 */
[----:B------:R-:W0:Y:S07]  /*0010*/  S2R R0, SR_TID.X ;  /* 0x0000000000007919 */ /* 0x000e2e0000002100 */
[----:B------:R-:W0:Y:S01]  /*0020*/  S2UR UR6, SR_CTAID.X ;  /* 0x00000000000679c3 */ /* 0x000e220000002500 */
[----:B------:R-:W1:Y:S07]  /*0030*/  LDCU.64 UR4, c[0x0][0x358] ;  /* 0x00006b00ff0477ac */ /* 0x000e6e0008000a00 */
[----:B------:R-:W0:Y:S08]  /*0040*/  LDC R5, c[0x0][0x360] ;  /* 0x0000d800ff057b82 */ /* 0x000e300000000800 */
[----:B------:R-:W2:Y:S01]  /*0050*/  LDC.64 R2, c[0x0][0x380] ;  /* 0x0000e000ff027b82 */ /* 0x000ea20000000a00 */
[----:B0-----:R-:W-:-:S04]  /*0060*/  IMAD R5, R5, UR6, R0 ;  /* 0x0000000605057c24 */ /* 0x001fc8000f8e0200 */
[----:B--2---:R-:W-:-:S05]  /*0070*/  IMAD.WIDE R2, R5, 0x4, R2 ;  /* 0x0000000405027825 */ /* 0x004fca00078e0202 */
[----:B-1----:R-:W-:Y:S01]  /*0080*/  STG.E desc[UR4][R2.64], R5 ;  /* 0x0000000502007986 */ /* 0x002fe2000c101904 */
[----:B------:R-:W-:Y:S05]  /*0090*/  EXIT ;  /* 0x000000000000794d */ /* 0x000fea0003800000 */
.L_x_0:
[----:B------:R-:W-:-:S00]  /*00a0*/  BRA `(.L_x_0) ;  /* 0xfffffffc00fc7947 */ /* 0x000fc0000383ffff */
[----:B------:R-:W-:-:S00]  /*00b0*/  NOP ;  /* 0x0000000000007918 */ /* 0x000fc00000000000 */
        /* <DEDUP_REMOVED lines=12> */
.L_x_1:


//--------------------- .nv.shared.reserved.0     --------------------------
	.section	.nv.shared.reserved.0,"aw",@nobits
	.weak		__nv_reservedSMEM_offset_0_alias
	.size		__nv_reservedSMEM_offset_0_alias, 0, 64
	.other		__nv_reservedSMEM_offset_0_alias,@"STO_CUDA_RESERVED_SHARED STV_DEFAULT"
__nv_reservedSMEM_offset_0_alias:
	.zero		0
	.zero		64


//--------------------- .nv.constant0._Z7dkernelPj --------------------------
	.section	.nv.constant0._Z7dkernelPj,"a",@progbits
	.sectionflags	@""
	.align	4
.nv.constant0._Z7dkernelPj:
	.zero		904


//--------------------- SYMBOLS --------------------------

	.type		.nv.reservedSmem.offset0,@object
	.size		.nv.reservedSmem.offset0,0x4
